//
// Generated by NVIDIA NVVM Compiler
//
// Compiler Build ID: CL-36424714
// Cuda compilation tools, release 13.0, V13.0.88
// Based on NVVM 20.0.0
//

.version 9.0
.target sm_100
.address_size 64

	// .globl	_Z7parsingPdPiS_iiiS0_iii

.visible .entry _Z7parsingPdPiS_iiiS0_iii(
	.param .u64 .ptr .align 1 _Z7parsingPdPiS_iiiS0_iii_param_0,
	.param .u64 .ptr .align 1 _Z7parsingPdPiS_iiiS0_iii_param_1,
	.param .u64 .ptr .align 1 _Z7parsingPdPiS_iiiS0_iii_param_2,
	.param .u32 _Z7parsingPdPiS_iiiS0_iii_param_3,
	.param .u32 _Z7parsingPdPiS_iiiS0_iii_param_4,
	.param .u32 _Z7parsingPdPiS_iiiS0_iii_param_5,
	.param .u64 .ptr .align 1 _Z7parsingPdPiS_iiiS0_iii_param_6,
	.param .u32 _Z7parsingPdPiS_iiiS0_iii_param_7,
	.param .u32 _Z7parsingPdPiS_iiiS0_iii_param_8,
	.param .u32 _Z7parsingPdPiS_iiiS0_iii_param_9
)
{
	.reg .pred 	%p<36>;
	.reg .b32 	%r<64>;
	.reg .b64 	%rd<78>;
	.reg .b64 	%fd<31>;

	ld.param.u64 	%rd22, [_Z7parsingPdPiS_iiiS0_iii_param_0];
	ld.param.u64 	%rd19, [_Z7parsingPdPiS_iiiS0_iii_param_1];
	ld.param.u64 	%rd20, [_Z7parsingPdPiS_iiiS0_iii_param_2];
	ld.param.u32 	%r17, [_Z7parsingPdPiS_iiiS0_iii_param_4];
	ld.param.u64 	%rd21, [_Z7parsingPdPiS_iiiS0_iii_param_6];
	ld.param.u32 	%r19, [_Z7parsingPdPiS_iiiS0_iii_param_7];
	ld.param.u32 	%r20, [_Z7parsingPdPiS_iiiS0_iii_param_8];
	ld.param.u32 	%r21, [_Z7parsingPdPiS_iiiS0_iii_param_9];
	cvta.to.global.u64 	%rd1, %rd20;
	cvta.to.global.u64 	%rd2, %rd22;
	cvta.to.global.u64 	%rd3, %rd19;
	mov.u32 	%r22, %ctaid.x;
	mov.u32 	%r23, %ntid.x;
	mov.u32 	%r24, %tid.x;
	mad.lo.s32 	%r1, %r22, %r23, %r24;
	setp.lt.s32 	%p1, %r17, 1;
	@%p1 bra 	$L__BB0_35;
	ld.param.u32 	%r55, [_Z7parsingPdPiS_iiiS0_iii_param_5];
	ld.param.u32 	%r53, [_Z7parsingPdPiS_iiiS0_iii_param_3];
	cvta.to.global.u64 	%rd23, %rd21;
	mad.lo.s32 	%r2, %r20, %r53, %r19;
	mul.lo.s32 	%r3, %r53, %r53;
	mul.lo.s32 	%r4, %r21, %r53;
	add.s32 	%r26, %r4, %r19;
	mul.lo.s32 	%r27, %r3, %r1;
	add.s32 	%r28, %r26, %r27;
	mul.wide.s32 	%rd24, %r28, 8;
	add.s64 	%rd4, %rd2, %rd24;
	mul.wide.s32 	%rd25, %r28, 4;
	add.s64 	%rd5, %rd23, %rd25;
	mul.lo.s32 	%r29, %r3, %r55;
	mul.wide.s32 	%rd26, %r29, 4;
	add.s64 	%rd6, %rd5, %rd26;
	add.s32 	%r30, %r2, %r27;
	mul.wide.s32 	%rd27, %r30, 8;
	add.s64 	%rd7, %rd2, %rd27;
	mul.wide.s32 	%rd28, %r30, 4;
	add.s64 	%rd8, %rd23, %rd28;
	add.s64 	%rd9, %rd8, %rd26;
	add.s64 	%rd10, %rd9, %rd26;
	setp.eq.s32 	%p2, %r17, 1;
	mov.b32 	%r63, 0;
	@%p2 bra 	$L__BB0_24;
	and.b32  	%r31, %r17, 2147483646;
	neg.s32 	%r62, %r31;
	add.s64 	%rd77, %rd3, 12;
	add.s64 	%rd76, %rd1, 8;
$L__BB0_3:
	ld.global.u32 	%r32, [%rd77+-12];
	setp.ne.s32 	%p3, %r32, %r1;
	@%p3 bra 	$L__BB0_13;
	ld.global.u32 	%r7, [%rd77+-8];
	ld.global.u32 	%r8, [%rd77+-4];
	setp.eq.s32 	%p4, %r8, -1;
	@%p4 bra 	$L__BB0_9;
	mad.lo.s32 	%r33, %r7, %r3, %r2;
	mul.wide.s32 	%rd29, %r33, 8;
	add.s64 	%rd30, %rd2, %rd29;
	ld.global.f64 	%fd1, [%rd30];
	setp.eq.f64 	%p5, %fd1, 0d0000000000000000;
	@%p5 bra 	$L__BB0_13;
	mul.lo.s32 	%r34, %r8, %r3;
	cvt.s64.s32 	%rd31, %r34;
	cvt.s64.s32 	%rd32, %r4;
	cvt.s64.s32 	%rd33, %r20;
	add.s64 	%rd34, %rd33, %rd32;
	add.s64 	%rd35, %rd34, %rd31;
	shl.b64 	%rd36, %rd35, 3;
	add.s64 	%rd37, %rd2, %rd36;
	ld.global.f64 	%fd2, [%rd37+8];
	setp.eq.f64 	%p6, %fd2, 0d0000000000000000;
	@%p6 bra 	$L__BB0_13;
	ld.global.f64 	%fd16, [%rd76+-8];
	mul.f64 	%fd17, %fd16, %fd1;
	mul.f64 	%fd3, %fd17, %fd2;
	ld.global.f64 	%fd18, [%rd4];
	setp.leu.f64 	%p7, %fd3, %fd18;
	@%p7 bra 	$L__BB0_13;
	ld.param.u32 	%r56, [_Z7parsingPdPiS_iiiS0_iii_param_5];
	st.global.f64 	[%rd4], %fd3;
	st.global.u32 	[%rd5], %r20;
	st.global.u32 	[%rd6], %r7;
	mul.lo.s32 	%r35, %r3, %r56;
	mul.wide.s32 	%rd38, %r35, 4;
	add.s64 	%rd39, %rd6, %rd38;
	st.global.u32 	[%rd39], %r8;
	bra.uni 	$L__BB0_13;
$L__BB0_9:
	ld.param.u32 	%r57, [_Z7parsingPdPiS_iiiS0_iii_param_5];
	setp.eq.s32 	%p8, %r7, -1;
	setp.ge.s32 	%p9, %r7, %r57;
	or.pred  	%p10, %p8, %p9;
	@%p10 bra 	$L__BB0_13;
	mad.lo.s32 	%r36, %r7, %r3, %r2;
	mul.wide.s32 	%rd40, %r36, 8;
	add.s64 	%rd41, %rd2, %rd40;
	ld.global.f64 	%fd4, [%rd41];
	setp.eq.f64 	%p11, %fd4, 0d0000000000000000;
	@%p11 bra 	$L__BB0_13;
	ld.global.f64 	%fd19, [%rd76+-8];
	mul.f64 	%fd5, %fd19, %fd4;
	ld.global.f64 	%fd20, [%rd7];
	setp.leu.f64 	%p12, %fd5, %fd20;
	@%p12 bra 	$L__BB0_13;
	st.global.f64 	[%rd7], %fd5;
	st.global.u32 	[%rd8], %r20;
	st.global.u32 	[%rd9], %r7;
	mov.b32 	%r37, -1;
	st.global.u32 	[%rd10], %r37;
$L__BB0_13:
	ld.global.u32 	%r38, [%rd77];
	setp.ne.s32 	%p13, %r38, %r1;
	@%p13 bra 	$L__BB0_23;
	ld.global.u32 	%r9, [%rd77+4];
	ld.global.u32 	%r10, [%rd77+8];
	setp.eq.s32 	%p14, %r10, -1;
	@%p14 bra 	$L__BB0_19;
	mad.lo.s32 	%r39, %r9, %r3, %r2;
	mul.wide.s32 	%rd42, %r39, 8;
	add.s64 	%rd43, %rd2, %rd42;
	ld.global.f64 	%fd6, [%rd43];
	setp.eq.f64 	%p15, %fd6, 0d0000000000000000;
	@%p15 bra 	$L__BB0_23;
	mul.lo.s32 	%r40, %r10, %r3;
	cvt.s64.s32 	%rd44, %r40;
	cvt.s64.s32 	%rd45, %r4;
	cvt.s64.s32 	%rd46, %r20;
	add.s64 	%rd47, %rd46, %rd45;
	add.s64 	%rd48, %rd47, %rd44;
	shl.b64 	%rd49, %rd48, 3;
	add.s64 	%rd50, %rd2, %rd49;
	ld.global.f64 	%fd7, [%rd50+8];
	setp.eq.f64 	%p16, %fd7, 0d0000000000000000;
	@%p16 bra 	$L__BB0_23;
	ld.global.f64 	%fd21, [%rd76];
	mul.f64 	%fd22, %fd21, %fd6;
	mul.f64 	%fd8, %fd22, %fd7;
	ld.global.f64 	%fd23, [%rd4];
	setp.leu.f64 	%p17, %fd8, %fd23;
	@%p17 bra 	$L__BB0_23;
	ld.param.u32 	%r58, [_Z7parsingPdPiS_iiiS0_iii_param_5];
	st.global.f64 	[%rd4], %fd8;
	st.global.u32 	[%rd5], %r20;
	st.global.u32 	[%rd6], %r9;
	mul.lo.s32 	%r41, %r3, %r58;
	mul.wide.s32 	%rd51, %r41, 4;
	add.s64 	%rd52, %rd6, %rd51;
	st.global.u32 	[%rd52], %r10;
	bra.uni 	$L__BB0_23;
$L__BB0_19:
	ld.param.u32 	%r59, [_Z7parsingPdPiS_iiiS0_iii_param_5];
	setp.eq.s32 	%p18, %r9, -1;
	setp.ge.s32 	%p19, %r9, %r59;
	or.pred  	%p20, %p18, %p19;
	@%p20 bra 	$L__BB0_23;
	mad.lo.s32 	%r42, %r9, %r3, %r2;
	mul.wide.s32 	%rd53, %r42, 8;
	add.s64 	%rd54, %rd2, %rd53;
	ld.global.f64 	%fd9, [%rd54];
	setp.eq.f64 	%p21, %fd9, 0d0000000000000000;
	@%p21 bra 	$L__BB0_23;
	ld.global.f64 	%fd24, [%rd76];
	mul.f64 	%fd10, %fd24, %fd9;
	ld.global.f64 	%fd25, [%rd7];
	setp.leu.f64 	%p22, %fd10, %fd25;
	@%p22 bra 	$L__BB0_23;
	st.global.f64 	[%rd7], %fd10;
	st.global.u32 	[%rd8], %r20;
	st.global.u32 	[%rd9], %r9;
	mov.b32 	%r43, -1;
	st.global.u32 	[%rd10], %r43;
$L__BB0_23:
	and.b32  	%r63, %r17, 2147483646;
	add.s32 	%r62, %r62, 2;
	add.s64 	%rd77, %rd77, 24;
	add.s64 	%rd76, %rd76, 16;
	setp.ne.s32 	%p23, %r62, 0;
	@%p23 bra 	$L__BB0_3;
$L__BB0_24:
	and.b32  	%r44, %r17, 1;
	setp.eq.b32 	%p24, %r44, 1;
	not.pred 	%p25, %p24;
	@%p25 bra 	$L__BB0_35;
	ld.param.u64 	%rd74, [_Z7parsingPdPiS_iiiS0_iii_param_1];
	mul.lo.s32 	%r45, %r63, 3;
	cvta.to.global.u64 	%rd55, %rd74;
	mul.wide.u32 	%rd56, %r45, 4;
	add.s64 	%rd17, %rd55, %rd56;
	ld.global.u32 	%r46, [%rd17];
	setp.ne.s32 	%p26, %r46, %r1;
	@%p26 bra 	$L__BB0_35;
	ld.param.u64 	%rd75, [_Z7parsingPdPiS_iiiS0_iii_param_2];
	cvta.to.global.u64 	%rd18, %rd75;
	ld.global.u32 	%r14, [%rd17+4];
	ld.global.u32 	%r15, [%rd17+8];
	setp.eq.s32 	%p27, %r15, -1;
	@%p27 bra 	$L__BB0_31;
	mad.lo.s32 	%r47, %r14, %r3, %r2;
	mul.wide.s32 	%rd57, %r47, 8;
	add.s64 	%rd58, %rd2, %rd57;
	ld.global.f64 	%fd11, [%rd58];
	setp.eq.f64 	%p28, %fd11, 0d0000000000000000;
	@%p28 bra 	$L__BB0_35;
	mul.lo.s32 	%r48, %r15, %r3;
	cvt.s64.s32 	%rd59, %r48;
	cvt.s64.s32 	%rd60, %r4;
	cvt.s64.s32 	%rd61, %r20;
	add.s64 	%rd62, %rd61, %rd60;
	add.s64 	%rd63, %rd62, %rd59;
	shl.b64 	%rd64, %rd63, 3;
	add.s64 	%rd65, %rd2, %rd64;
	ld.global.f64 	%fd12, [%rd65+8];
	setp.eq.f64 	%p29, %fd12, 0d0000000000000000;
	@%p29 bra 	$L__BB0_35;
	mul.wide.u32 	%rd66, %r63, 8;
	add.s64 	%rd67, %rd18, %rd66;
	ld.global.f64 	%fd26, [%rd67];
	mul.f64 	%fd27, %fd26, %fd11;
	mul.f64 	%fd13, %fd27, %fd12;
	ld.global.f64 	%fd28, [%rd4];
	setp.leu.f64 	%p30, %fd13, %fd28;
	@%p30 bra 	$L__BB0_35;
	ld.param.u32 	%r60, [_Z7parsingPdPiS_iiiS0_iii_param_5];
	ld.param.u32 	%r54, [_Z7parsingPdPiS_iiiS0_iii_param_3];
	st.global.f64 	[%rd4], %fd13;
	st.global.u32 	[%rd5], %r20;
	st.global.u32 	[%rd6], %r14;
	mul.lo.s32 	%r49, %r54, %r54;
	mul.lo.s32 	%r50, %r49, %r60;
	mul.wide.s32 	%rd68, %r50, 4;
	add.s64 	%rd69, %rd6, %rd68;
	st.global.u32 	[%rd69], %r15;
	bra.uni 	$L__BB0_35;
$L__BB0_31:
	ld.param.u32 	%r61, [_Z7parsingPdPiS_iiiS0_iii_param_5];
	setp.eq.s32 	%p31, %r14, -1;
	setp.ge.s32 	%p32, %r14, %r61;
	or.pred  	%p33, %p31, %p32;
	@%p33 bra 	$L__BB0_35;
	mad.lo.s32 	%r51, %r14, %r3, %r2;
	mul.wide.s32 	%rd70, %r51, 8;
	add.s64 	%rd71, %rd2, %rd70;
	ld.global.f64 	%fd14, [%rd71];
	setp.eq.f64 	%p34, %fd14, 0d0000000000000000;
	@%p34 bra 	$L__BB0_35;
	mul.wide.u32 	%rd72, %r63, 8;
	add.s64 	%rd73, %rd18, %rd72;
	ld.global.f64 	%fd29, [%rd73];
	mul.f64 	%fd15, %fd29, %fd14;
	ld.global.f64 	%fd30, [%rd7];
	setp.leu.f64 	%p35, %fd15, %fd30;
	@%p35 bra 	$L__BB0_35;
	st.global.f64 	[%rd7], %fd15;
	st.global.u32 	[%rd8], %r20;
	st.global.u32 	[%rd9], %r14;
	mov.b32 	%r52, -1;
	st.global.u32 	[%rd10], %r52;
$L__BB0_35:
	ret;

}


// ===== COMPILED SASS (sm_100) =====

	.target	sm_100

	.elftype	@"ET_EXEC"


//--------------------- .note.nv.tkinfo           --------------------------
	.section	.note.nv.tkinfo,"",@"SHT_NOTE"
	.sectionflags	@"SHF_NOTE_NV_TKINFO"
	.tkinfo
        /*0018*/ 	.word	0x00000002
        /*0030*/ 	.string	""
        /*0030*/ 	.string	"ptxas"
        /*0030*/ 	.string	"Cuda compilation tools, release 13.0, V13.0.88"
        /*0030*/ 	.string	"Build cuda_13.0.r13.0/compiler.36424714_0"
        /*0030*/ 	.string	"-arch sm_100 -m 64 "



//--------------------- .note.nv.cuinfo           --------------------------
	.section	.note.nv.cuinfo,"",@"SHT_NOTE"
	.sectionflags	@"SHF_NOTE_NV_CUINFO"
        /*0018*/ 	.short	0x0002
        /*001a*/ 	.short	0x0064
        /*001c*/ 	.short	0x0082
	.zero		2


//--------------------- .nv.info                  --------------------------
	.section	.nv.info,"",@"SHT_CUDA_INFO"
	.align	4


	//----- nvinfo : EIATTR_REGCOUNT
	.align		4
        /*0000*/ 	.byte	0x04, 0x2f
        /*0002*/ 	.short	(.L_1 - .L_0)
	.align		4
.L_0:
        /*0004*/ 	.word	index@(_Z7parsingPdPiS_iiiS0_iii)
        /*0008*/ 	.word	0x0000001e


	//----- nvinfo : EIATTR_FRAME_SIZE
	.align		4
.L_1:
        /*000c*/ 	.byte	0x04, 0x11
        /*000e*/ 	.short	(.L_3 - .L_2)
	.align		4
.L_2:
        /*0010*/ 	.word	index@(_Z7parsingPdPiS_iiiS0_iii)
        /*0014*/ 	.word	0x00000000


	//----- nvinfo : EIATTR_MIN_STACK_SIZE
	.align		4
.L_3:
        /*0018*/ 	.byte	0x04, 0x12
        /*001a*/ 	.short	(.L_5 - .L_4)
	.align		4
.L_4:
        /*001c*/ 	.word	index@(_Z7parsingPdPiS_iiiS0_iii)
        /*0020*/ 	.word	0x00000000
.L_5:


//--------------------- .nv.compat                --------------------------
	.section	.nv.compat,"",@"SHT_CUDA_COMPAT_INFO"
	.align	4
        /*0000*/ 	.byte	0x02, 0x09, 0x00, 0x00, 0x02, 0x02, 0x01, 0x00, 0x02, 0x05, 0x05, 0x00, 0x03, 0x07, 0x01, 0x01
        /*0010*/ 	.byte	0x02, 0x03, 0x00, 0x00, 0x02, 0x06, 0x01, 0x00, 0x04, 0x0b, 0x08, 0x00, 0x01, 0x00, 0x00, 0x00
        /*0020*/ 	.byte	0x00, 0x00, 0x00, 0x00


//--------------------- .nv.info._Z7parsingPdPiS_iiiS0_iii --------------------------
	.section	.nv.info._Z7parsingPdPiS_iiiS0_iii,"",@"SHT_CUDA_INFO"
	.sectionflags	@""
	.align	4


	//----- nvinfo : EIATTR_CUDA_API_VERSION
	.align		4
        /*0000*/ 	.byte	0x04, 0x37
        /*0002*/ 	.short	(.L_7 - .L_6)
.L_6:
        /*0004*/ 	.word	0x00000082


	//----- nvinfo : EIATTR_KPARAM_INFO
	.align		4
.L_7:
        /*0008*/ 	.byte	0x04, 0x17
        /*000a*/ 	.short	(.L_9 - .L_8)
.L_8:
        /*000c*/ 	.word	0x00000000
        /*0010*/ 	.short	0x0009
        /*0012*/ 	.short	0x0038
        /*0014*/ 	.byte	0x00, 0xf0, 0x11, 0x00


	//----- nvinfo : EIATTR_KPARAM_INFO
	.align		4
.L_9:
        /*0018*/ 	.byte	0x04, 0x17
        /*001a*/ 	.short	(.L_11 - .L_10)
.L_10:
        /*001c*/ 	.word	0x00000000
        /*0020*/ 	.short	0x0008
        /*0022*/ 	.short	0x0034
        /*0024*/ 	.byte	0x00, 0xf0, 0x11, 0x00


	//----- nvinfo : EIATTR_KPARAM_INFO
	.align		4
.L_11:
        /*0028*/ 	.byte	0x04, 0x17
        /*002a*/ 	.short	(.L_13 - .L_12)
.L_12:
        /*002c*/ 	.word	0x00000000
        /*0030*/ 	.short	0x0007
        /*0032*/ 	.short	0x0030
        /*0034*/ 	.byte	0x00, 0xf0, 0x11, 0x00


	//----- nvinfo : EIATTR_KPARAM_INFO
	.align		4
.L_13:
        /*0038*/ 	.byte	0x04, 0x17
        /*003a*/ 	.short	(.L_15 - .L_14)
.L_14:
        /*003c*/ 	.word	0x00000000
        /*0040*/ 	.short	0x0006
        /*0042*/ 	.short	0x0028
        /*0044*/ 	.byte	0x00, 0xf5, 0x21, 0x00


	//----- nvinfo : EIATTR_KPARAM_INFO
	.align		4
.L_15:
        /*0048*/ 	.byte	0x04, 0x17
        /*004a*/ 	.short	(.L_17 - .L_16)
.L_16:
        /*004c*/ 	.word	0x00000000
        /*0050*/ 	.short	0x0005
        /*0052*/ 	.short	0x0020
        /*0054*/ 	.byte	0x00, 0xf0, 0x11, 0x00


	//----- nvinfo : EIATTR_KPARAM_INFO
	.align		4
.L_17:
        /*0058*/ 	.byte	0x04, 0x17
        /*005a*/ 	.short	(.L_19 - .L_18)
.L_18:
        /*005c*/ 	.word	0x00000000
        /*0060*/ 	.short	0x0004
        /*0062*/ 	.short	0x001c
        /*0064*/ 	.byte	0x00, 0xf0, 0x11, 0x00


	//----- nvinfo : EIATTR_KPARAM_INFO
	.align		4
.L_19:
        /*0068*/ 	.byte	0x04, 0x17
        /*006a*/ 	.short	(.L_21 - .L_20)
.L_20:
        /*006c*/ 	.word	0x00000000
        /*0070*/ 	.short	0x0003
        /*0072*/ 	.short	0x0018
        /*0074*/ 	.byte	0x00, 0xf0, 0x11, 0x00


	//----- nvinfo : EIATTR_KPARAM_INFO
	.align		4
.L_21:
        /*0078*/ 	.byte	0x04, 0x17
        /*007a*/ 	.short	(.L_23 - .L_22)
.L_22:
        /*007c*/ 	.word	0x00000000
        /*0080*/ 	.short	0x0002
        /*0082*/ 	.short	0x0010
        /*0084*/ 	.byte	0x00, 0xf5, 0x21, 0x00


	//----- nvinfo : EIATTR_KPARAM_INFO
	.align		4
.L_23:
        /*0088*/ 	.byte	0x04, 0x17
        /*008a*/ 	.short	(.L_25 - .L_24)
.L_24:
        /*008c*/ 	.word	0x00000000
        /*0090*/ 	.short	0x0001
        /*0092*/ 	.short	0x0008
        /*0094*/ 	.byte	0x00, 0xf5, 0x21, 0x00


	//----- nvinfo : EIATTR_KPARAM_INFO
	.align		4
.L_25:
        /*0098*/ 	.byte	0x04, 0x17
        /*009a*/ 	.short	(.L_27 - .L_26)
.L_26:
        /*009c*/ 	.word	0x00000000
        /*00a0*/ 	.short	0x0000
        /*00a2*/ 	.short	0x0000
        /*00a4*/ 	.byte	0x00, 0xf5, 0x21, 0x00


	//----- nvinfo : EIATTR_SPARSE_MMA_MASK
	.align		4
.L_27:
        /*00a8*/ 	.byte	0x03, 0x50
        /*00aa*/ 	.short	0x0000


	//----- nvinfo : EIATTR_MAXREG_COUNT
	.align		4
        /*00ac*/ 	.byte	0x03, 0x1b
        /*00ae*/ 	.short	0x00ff


	//----- nvinfo : EIATTR_MERCURY_ISA_VERSION
	.align		4
        /*00b0*/ 	.byte	0x03, 0x5f
        /*00b2*/ 	.short	0x0101


	//----- nvinfo : EIATTR_VRC_CTA_INIT_COUNT
	.align		4
        /*00b4*/ 	.byte	0x02, 0x4a
	.zero		1
	.zero		1


	//----- nvinfo : EIATTR_EXIT_INSTR_OFFSETS
	.align		4
        /*00b8*/ 	.byte	0x04, 0x1c
        /*00ba*/ 	.short	(.L_29 - .L_28)


	//   ....[0]....
.L_28:
        /*00bc*/ 	.word	0x00000070


	//   ....[1]....
        /*00c0*/ 	.word	0x00000c40


	//   ....[2]....
        /*00c4*/ 	.word	0x00000cc0


	//   ....[3]....
        /*00c8*/ 	.word	0x00000da0


	//   ....[4]....
        /*00cc*/ 	.word	0x00000e70


	//   ....[5]....
        /*00d0*/ 	.word	0x00000f10


	//   ....[6]....
        /*00d4*/ 	.word	0x00000fb0


	//   ....[7]....
        /*00d8*/ 	.word	0x00000ff0


	//   ....[8]....
        /*00dc*/ 	.word	0x00001050


	//   ....[9]....
        /*00e0*/ 	.word	0x000010e0


	//   ....[10]....
        /*00e4*/ 	.word	0x00001150


	//----- nvinfo : EIATTR_CRS_STACK_SIZE
	.align		4
.L_29:
        /*00e8*/ 	.byte	0x04, 0x1e
        /*00ea*/ 	.short	(.L_31 - .L_30)
.L_30:
        /*00ec*/ 	.word	0x00000000


	//----- nvinfo : EIATTR_CBANK_PARAM_SIZE
	.align		4
.L_31:
        /*00f0*/ 	.byte	0x03, 0x19
        /*00f2*/ 	.short	0x003c


	//----- nvinfo : EIATTR_PARAM_CBANK
	.align		4
        /*00f4*/ 	.byte	0x04, 0x0a
        /*00f6*/ 	.short	(.L_33 - .L_32)
	.align		4
.L_32:
        /*00f8*/ 	.word	index@(.nv.constant0._Z7parsingPdPiS_iiiS0_iii)
        /*00fc*/ 	.short	0x0380
        /*00fe*/ 	.short	0x003c


	//----- nvinfo : EIATTR_SW_WAR
	.align		4
.L_33:
        /*0100*/ 	.byte	0x04, 0x36
        /*0102*/ 	.short	(.L_35 - .L_34)
.L_34:
        /*0104*/ 	.word	0x00000008
.L_35:


//--------------------- .nv.callgraph             --------------------------
	.section	.nv.callgraph,"",@"SHT_CUDA_CALLGRAPH"
	.align	4
	.sectionentsize	8
	.align		4
        /*0000*/ 	.word	0x00000000
	.align		4
        /*0004*/ 	.word	0xffffffff
	.align		4
        /*0008*/ 	.word	0x00000000
	.align		4
        /*000c*/ 	.word	0xfffffffe
	.align		4
        /*0010*/ 	.word	0x00000000
	.align		4
        /*0014*/ 	.word	0xfffffffd
	.align		4
        /*0018*/ 	.word	0x00000000
	.align		4
        /*001c*/ 	.word	0xfffffffc


//--------------------- .text._Z7parsingPdPiS_iiiS0_iii --------------------------
	.section	.text._Z7parsingPdPiS_iiiS0_iii,"ax",@progbits
	.align	128
        .global         _Z7parsingPdPiS_iiiS0_iii
        .type           _Z7parsingPdPiS_iiiS0_iii,@function
        .size           _Z7parsingPdPiS_iiiS0_iii,(.L_x_10 - _Z7parsingPdPiS_iiiS0_iii)
        .other          _Z7parsingPdPiS_iiiS0_iii,@"STO_CUDA_ENTRY STV_DEFAULT"
_Z7parsingPdPiS_iiiS0_iii:
.text._Z7parsingPdPiS_iiiS0_iii:
[----:B------:R-:W-:Y:S01]  /*0000*/  LDC R1, c[0x0][0x37c] ;  /* 0x0000df00ff017b82 */ /* 0x000fe20000000800 */
[----:B------:R-:W0:Y:S01]  /*0010*/  LDCU UR9, c[0x0][0x39c] ;  /* 0x00007380ff0977ac */ /* 0x000e220008000800 */
[----:B------:R-:W1:Y:S06]  /*0020*/  S2R R3, SR_TID.X ;  /* 0x0000000000037919 */ /* 0x000e6c0000002100 */
[----:B------:R-:W2:Y:S08]  /*0030*/  LDC R0, c[0x0][0x360] ;  /* 0x0000d800ff007b82 */ /* 0x000eb00000000800 */
[----:B------:R-:W3:Y:S01]  /*0040*/  S2UR UR5, SR_CTAID.X ;  /* 0x00000000000579c3 */ /* 0x000ee20000002500 */
[----:B0-----:R-:W-:-:S06]  /*0050*/  UISETP.GE.AND UP0, UPT, UR9, 0x1, UPT ;  /* 0x000000010900788c */ /* 0x001fcc000bf06270 */
[----:B------:R-:W-:-:S13]  /*0060*/  PLOP3.LUT P0, PT, PT, PT, UP0, 0x80, 0x8 ;  /* 0x000000000008781c */ /* 0x000fda0003f0f008 */
[----:B-1-3--:R-:W-:Y:S05]  /*0070*/  @!P0 EXIT ;  /* 0x000000000000894d */ /* 0x00afea0003800000 */
[----:B------:R-:W0:Y:S01]  /*0080*/  LDC.64 R4, c[0x0][0x3b0] ;  /* 0x0000ec00ff047b82 */ /* 0x000e220000000a00 */
[----:B------:R-:W1:Y:S01]  /*0090*/  LDCU UR6, c[0x0][0x398] ;  /* 0x00007300ff0677ac */ /* 0x000e620008000800 */
[----:B--2---:R-:W-:Y:S01]  /*00a0*/  IMAD R0, R0, UR5, R3 ;  /* 0x0000000500007c24 */ /* 0x004fe2000f8e0203 */
[----:B------:R-:W2:Y:S05]  /*00b0*/  LDCU UR8, c[0x0][0x3b8] ;  /* 0x00007700ff0877ac */ /* 0x000eaa0008000800 */
[----:B------:R-:W3:Y:S01]  /*00c0*/  LDC.64 R14, c[0x0][0x3a8] ;  /* 0x0000ea00ff0e7b82 */ /* 0x000ee20000000a00 */
[----:B------:R-:W4:Y:S01]  /*00d0*/  LDCU UR4, c[0x0][0x3a0] ;  /* 0x00007400ff0477ac */ /* 0x000f220008000800 */
[----:B------:R-:W-:Y:S01]  /*00e0*/  UISETP.NE.AND UP0, UPT, UR9, 0x1, UPT ;  /* 0x000000010900788c */ /* 0x000fe2000bf05270 */
[----:B------:R-:W0:Y:S05]  /*00f0*/  LDCU.64 UR12, c[0x0][0x358] ;  /* 0x00006b00ff0c77ac */ /* 0x000e2a0008000a00 */
[----:B------:R-:W5:Y:S01]  /*0100*/  LDC.64 R8, c[0x0][0x380] ;  /* 0x0000e000ff087b82 */ /* 0x000f620000000a00 */
[----:B-1----:R-:W-:-:S02]  /*0110*/  UIMAD UR10, UR6, UR6, URZ ;  /* 0x00000006060a72a4 */ /* 0x002fc4000f8e02ff */
[----:B--2---:R-:W-:Y:S02]  /*0120*/  UIMAD UR8, UR6, UR8, URZ ;  /* 0x00000008060872a4 */ /* 0x004fe4000f8e02ff */
[----:B0-----:R-:W-:Y:S01]  /*0130*/  IMAD R3, R5, UR6, R4 ;  /* 0x0000000605037c24 */ /* 0x001fe2000f8e0204 */
[----:B----4-:R-:W-:-:S03]  /*0140*/  UIMAD UR4, UR10, UR4, URZ ;  /* 0x000000040a0472a4 */ /* 0x010fc6000f8e02ff */
[----:B------:R-:W-:Y:S02]  /*0150*/  IMAD R11, R0, UR10, R3 ;  /* 0x0000000a000b7c24 */ /* 0x000fe4000f8e0203 */
[----:B------:R-:W-:Y:S02]  /*0160*/  VIADD R5, R4, UR8 ;  /* 0x0000000804057c36 */ /* 0x000fe40008000000 */
[----:B---3--:R-:W-:-:S04]  /*0170*/  IMAD.WIDE R16, R11, 0x4, R14 ;  /* 0x000000040b107825 */ /* 0x008fc800078e020e */
[----:B------:R-:W-:Y:S01]  /*0180*/  IMAD.U32 R19, RZ, RZ, UR4 ;  /* 0x00000004ff137e24 */ /* 0x000fe2000f8e00ff */
[----:B------:R-:W-:Y:S01]  /*0190*/  UMOV UR4, URZ ;  /* 0x000000ff00047c82 */ /* 0x000fe20008000000 */
[----:B------:R-:W-:Y:S02]  /*01a0*/  IMAD R5, R0, UR10, R5 ;  /* 0x0000000a00057c24 */ /* 0x000fe4000f8e0205 */
[----:B------:R-:W-:-:S04]  /*01b0*/  IMAD.WIDE R12, R19, 0x4, R16 ;  /* 0x00000004130c7825 */ /* 0x000fc800078e0210 */
[----:B------:R-:W-:-:S04]  /*01c0*/  IMAD.WIDE R14, R5, 0x4, R14 ;  /* 0x00000004050e7825 */ /* 0x000fc800078e020e */
[----:B-----5:R-:W-:-:S04]  /*01d0*/  IMAD.WIDE R10, R11, 0x8, R8 ;  /* 0x000000080b0a7825 */ /* 0x020fc800078e0208 */
[----:B------:R-:W-:-:S04]  /*01e0*/  IMAD.WIDE R8, R5, 0x8, R8 ;  /* 0x0000000805087825 */ /* 0x000fc800078e0208 */
[----:B------:R-:W-:-:S04]  /*01f0*/  IMAD.WIDE R6, R19, 0x4, R14 ;  /* 0x0000000413067825 */ /* 0x000fc800078e020e */
[----:B------:R-:W-:Y:S01]  /*0200*/  IMAD.WIDE R4, R19, 0x4, R12 ;  /* 0x0000000413047825 */ /* 0x000fe200078e020c */
[----:B------:R-:W-:Y:S06]  /*0210*/  BRA.U !UP0, `(.L_x_0) ;  /* 0x00000009087c7547 */ /* 0x000fec000b800000 */
[----:B------:R-:W0:Y:S01]  /*0220*/  LDCU.64 UR4, c[0x0][0x388] ;  /* 0x00007100ff0477ac */ /* 0x000e220008000a00 */
[----:B------:R-:W1:Y:S01]  /*0230*/  LDCU.64 UR6, c[0x0][0x390] ;  /* 0x00007200ff0677ac */ /* 0x000e620008000a00 */
[----:B------:R-:W-:Y:S01]  /*0240*/  ULOP3.LUT UR9, UR9, 0x7ffffffe, URZ, 0xc0, !UPT ;  /* 0x7ffffffe09097892 */ /* 0x000fe2000f8ec0ff */
[----:B------:R-:W2:Y:S03]  /*0250*/  LDCU UR15, c[0x0][0x3a0] ;  /* 0x00007400ff0f77ac */ /* 0x000ea60008000800 */
[----:B------:R-:W-:Y:S02]  /*0260*/  UIADD3 UR11, UPT, UPT, -UR9, URZ, URZ ;  /* 0x000000ff090b7290 */ /* 0x000fe4000fffe1ff */
[----:B0-----:R-:W-:Y:S02]  /*0270*/  UIADD3 UR4, UP0, UPT, UR4, 0xc, URZ ;  /* 0x0000000c04047890 */ /* 0x001fe4000ff1e0ff */
[----:B-1----:R-:W-:-:S02]  /*0280*/  UIADD3 UR6, UP1, UPT, UR6, 0x8, URZ ;  /* 0x0000000806067890 */ /* 0x002fc4000ff3e0ff */
[----:B------:R-:W-:Y:S02]  /*0290*/  UIADD3.X UR5, UPT, UPT, URZ, UR5, URZ, UP0, !UPT ;  /* 0x00000005ff057290 */ /* 0x000fe400087fe4ff */
[----:B--2---:R-:W-:-:S12]  /*02a0*/  UIADD3.X UR7, UPT, UPT, URZ, UR7, URZ, UP1, !UPT ;  /* 0x00000007ff077290 */ /* 0x004fd80008ffe4ff */
.L_x_7:
[----:B01----:R-:W-:Y:S01]  /*02b0*/  IMAD.U32 R19, RZ, RZ, UR5 ;  /* 0x00000005ff137e24 */ /* 0x003fe2000f8e00ff */
[----:B------:R-:W-:-:S05]  /*02c0*/  MOV R18, UR4 ;  /* 0x0000000400127c02 */ /* 0x000fca0008000f00 */
[----:B------:R-:W2:Y:S01]  /*02d0*/  LDG.E R19, desc[UR12][R18.64+-0xc] ;  /* 0xfffff40c12137981 */ /* 0x000ea2000c1e1900 */
[----:B------:R-:W-:Y:S01]  /*02e0*/  UIADD3 UR11, UPT, UPT, UR11, 0x2, URZ ;  /* 0x000000020b0b7890 */ /* 0x000fe2000fffe0ff */
[----:B------:R-:W-:Y:S03]  /*02f0*/  BSSY.RECONVERGENT B0, `(.L_x_1) ;  /* 0x0000044000007945 */ /* 0x000fe60003800200 */
[----:B------:R-:W-:Y:S01]  /*0300*/  UISETP.NE.AND UP2, UPT, UR11, URZ, UPT ;  /* 0x000000ff0b00728c */ /* 0x000fe2000bf45270 */
[----:B--2---:R-:W-:-:S13]  /*0310*/  ISETP.NE.AND P0, PT, R19, R0, PT ;  /* 0x000000001300720c */ /* 0x004fda0003f05270 */
[----:B------:R-:W-:Y:S05]  /*0320*/  @P0 BRA `(.L_x_2) ;  /* 0x0000000400000947 */ /* 0x000fea0003800000 */
[----:B------:R-:W-:Y:S01]  /*0330*/  MOV R18, UR4 ;  /* 0x0000000400127c02 */ /* 0x000fe20008000f00 */
[----:B------:R-:W-:-:S05]  /*0340*/  IMAD.U32 R19, RZ, RZ, UR5 ;  /* 0x00000005ff137e24 */ /* 0x000fca000f8e00ff */
[----:B------:R-:W2:Y:S01]  /*0350*/  LDG.E R2, desc[UR12][R18.64+-0x4] ;  /* 0xfffffc0c12027981 */ /* 0x000ea2000c1e1900 */
[----:B------:R-:W-:Y:S01]  /*0360*/  MOV R26, UR4 ;  /* 0x00000004001a7c02 */ /* 0x000fe20008000f00 */
[----:B------:R-:W-:-:S05]  /*0370*/  IMAD.U32 R27, RZ, RZ, UR5 ;  /* 0x00000005ff1b7e24 */ /* 0x000fca000f8e00ff */
[----:B------:R0:W5:Y:S01]  /*0380*/  LDG.E R26, desc[UR12][R26.64+-0x8] ;  /* 0xfffff80c1a1a7981 */ /* 0x000162000c1e1900 */
[----:B--2---:R-:W-:-:S13]  /*0390*/  ISETP.NE.AND P0, PT, R2, -0x1, PT ;  /* 0xffffffff0200780c */ /* 0x004fda0003f05270 */
[----:B0-----:R-:W-:Y:S05]  /*03a0*/  @!P0 BRA `(.L_x_3) ;  /* 0x00000000008c8947 */ /* 0x001fea0003800000 */
[----:B------:R-:W0:Y:S01]  /*03b0*/  LDC.64 R18, c[0x0][0x380] ;  /* 0x0000e000ff127b82 */ /* 0x000e220000000a00 */
[----:B-----5:R-:W-:-:S04]  /*03c0*/  IMAD R21, R26, UR10, R3 ;  /* 0x0000000a1a157c24 */ /* 0x020fc8000f8e0203 */
[----:B0-----:R-:W-:-:S06]  /*03d0*/  IMAD.WIDE R18, R21, 0x8, R18 ;  /* 0x0000000815127825 */ /* 0x001fcc00078e0212 */
[----:B------:R-:W2:Y:S02]  /*03e0*/  LDG.E.64 R18, desc[UR12][R18.64] ;  /* 0x0000000c12127981 */ /* 0x000ea4000c1e1b00 */
[----:B--2---:R-:W-:-:S14]  /*03f0*/  DSETP.NEU.AND P0, PT, R18, RZ, PT ;  /* 0x000000ff1200722a */ /* 0x004fdc0003f0d000 */
[----:B------:R-:W-:Y:S05]  /*0400*/  @!P0 BRA `(.L_x_2) ;  /* 0x0000000000c88947 */ /* 0x000fea0003800000 */
[----:B------:R-:W0:Y:S01]  /*0410*/  LDC R27, c[0x0][0x3b4] ;  /* 0x0000ed00ff1b7b82 */ /* 0x000e220000000800 */
[----:B------:R-:W-:Y:S01]  /*0420*/  IMAD R22, R2, UR10, RZ ;  /* 0x0000000a02167c24 */ /* 0x000fe2000f8e02ff */
[----:B------:R-:W-:-:S04]  /*0430*/  USHF.R.S32.HI UR14, URZ, 0x1f, UR8 ;  /* 0x0000001fff0e7899 */ /* 0x000fc80008011408 */
[----:B------:R-:W-:Y:S02]  /*0440*/  SHF.R.S32.HI R23, RZ, 0x1f, R22 ;  /* 0x0000001fff177819 */ /* 0x000fe40000011416 */
[----:B------:R-:W1:Y:S01]  /*0450*/  LDC.64 R20, c[0x0][0x380] ;  /* 0x0000e000ff147b82 */ /* 0x000e620000000a00 */
[--C-:B0-----:R-:W-:Y:S02]  /*0460*/  IADD3 R24, P0, P1, R22, UR8, R27.reuse ;  /* 0x0000000816187c10 */ /* 0x101fe4000f91e01b */
[----:B------:R-:W-:-:S04]  /*0470*/  SHF.R.S32.HI R22, RZ, 0x1f, R27 ;  /* 0x0000001fff167819 */ /* 0x000fc8000001141b */
[----:B------:R-:W-:Y:S02]  /*0480*/  IADD3.X R22, PT, PT, R23, UR14, R22, P0, P1 ;  /* 0x0000000e17167c10 */ /* 0x000fe400087e2416 */
[----:B-1----:R-:W-:-:S04]  /*0490*/  LEA R20, P0, R24, R20, 0x3 ;  /* 0x0000001418147211 */ /* 0x002fc800078018ff */
[----:B------:R-:W-:-:S06]  /*04a0*/  LEA.HI.X R21, R24, R21, R22, 0x3, P0 ;  /* 0x0000001518157211 */ /* 0x000fcc00000f1c16 */
[----:B------:R-:W2:Y:S02]  /*04b0*/  LDG.E.64 R20, desc[UR12][R20.64+0x8] ;  /* 0x0000080c14147981 */ /* 0x000ea4000c1e1b00 */
[----:B--2---:R-:W-:-:S14]  /*04c0*/  DSETP.NEU.AND P0, PT, R20, RZ, PT ;  /* 0x000000ff1400722a */ /* 0x004fdc0003f0d000 */
[----:B------:R-:W-:Y:S05]  /*04d0*/  @!P0 BRA `(.L_x_2) ;  /* 0x0000000000948947 */ /* 0x000fea0003800000 */
[----:B------:R-:W-:Y:S01]  /*04e0*/  MOV R22, UR6 ;  /* 0x0000000600167c02 */ /* 0x000fe20008000f00 */
[----:B------:R-:W-:Y:S01]  /*04f0*/  IMAD.U32 R23, RZ, RZ, UR7 ;  /* 0x00000007ff177e24 */ /* 0x000fe2000f8e00ff */
[----:B------:R-:W2:Y:S05]  /*0500*/  LDG.E.64 R24, desc[UR12][R8.64] ;  /* 0x0000000c08187981 */ /* 0x000eaa000c1e1b00 */
[----:B------:R-:W3:Y:S02]  /*0510*/  LDG.E.64 R22, desc[UR12][R22.64+-0x8] ;  /* 0xfffff80c16167981 */ /* 0x000ee4000c1e1b00 */
[----:B---3--:R-:W-:-:S08]  /*0520*/  DMUL R18, R18, R22 ;  /* 0x0000001612127228 */ /* 0x008fd00000000000 */
[----:B------:R-:W-:-:S08]  /*0530*/  DMUL R18, R20, R18 ;  /* 0x0000001214127228 */ /* 0x000fd00000000000 */
[----:B--2---:R-:W-:-:S14]  /*0540*/  DSETP.GT.AND P0, PT, R18, R24, PT ;  /* 0x000000181200722a */ /* 0x004fdc0003f04000 */
[----:B------:R-:W-:Y:S05]  /*0550*/  @!P0 BRA `(.L_x_2) ;  /* 0x0000000000748947 */ /* 0x000fea0003800000 */
[----:B------:R-:W-:Y:S01]  /*0560*/  UIMAD UR14, UR10, UR15, URZ ;  /* 0x0000000f0a0e72a4 */ /* 0x000fe2000f8e02ff */
[----:B------:R0:W-:Y:S04]  /*0570*/  STG.E.64 desc[UR12][R8.64], R18 ;  /* 0x0000001208007986 */ /* 0x0001e8000c101b0c */
[----:B------:R0:W-:Y:S01]  /*0580*/  STG.E desc[UR12][R14.64], R27 ;  /* 0x0000001b0e007986 */ /* 0x0001e2000c10190c */
[----:B------:R-:W-:-:S03]  /*0590*/  MOV R21, UR14 ;  /* 0x0000000e00157c02 */ /* 0x000fc60008000f00 */
[----:B------:R0:W-:Y:S02]  /*05a0*/  STG.E desc[UR12][R6.64], R26 ;  /* 0x0000001a06007986 */ /* 0x0001e4000c10190c */
[----:B------:R-:W-:-:S05]  /*05b0*/  IMAD.WIDE R20, R21, 0x4, R6 ;  /* 0x0000000415147825 */ /* 0x000fca00078e0206 */
[----:B------:R0:W-:Y:S01]  /*05c0*/  STG.E desc[UR12][R20.64], R2 ;  /* 0x0000000214007986 */ /* 0x0001e2000c10190c */
[----:B------:R-:W-:Y:S05]  /*05d0*/  BRA `(.L_x_2) ;  /* 0x0000000000547947 */ /* 0x000fea0003800000 */
.L_x_3:
[----:B-----5:R-:W-:-:S04]  /*05e0*/  ISETP.GE.AND P0, PT, R26, UR15, PT ;  /* 0x0000000f1a007c0c */ /* 0x020fc8000bf06270 */
[----:B------:R-:W-:-:S13]  /*05f0*/  ISETP.EQ.OR P0, PT, R26, -0x1, P0 ;  /* 0xffffffff1a00780c */ /* 0x000fda0000702670 */
[----:B------:R-:W-:Y:S05]  /*0600*/  @P0 BRA `(.L_x_2) ;  /* 0x0000000000480947 */ /* 0x000fea0003800000 */
[----:B------:R-:W0:Y:S01]  /*0610*/  LDC.64 R18, c[0x0][0x380] ;  /* 0x0000e000ff127b82 */ /* 0x000e220000000a00 */
[----:B------:R-:W-:-:S04]  /*0620*/  IMAD R21, R26, UR10, R3 ;  /* 0x0000000a1a157c24 */ /* 0x000fc8000f8e0203 */
[----:B0-----:R-:W-:-:S05]  /*0630*/  IMAD.WIDE R18, R21, 0x8, R18 ;  /* 0x0000000815127825 */ /* 0x001fca00078e0212 */
[----:B------:R-:W2:Y:S02]  /*0640*/  LDG.E.64 R22, desc[UR12][R18.64] ;  /* 0x0000000c12167981 */ /* 0x000ea4000c1e1b00 */
[----:B--2---:R-:W-:-:S14]  /*0650*/  DSETP.NEU.AND P0, PT, R22, RZ, PT ;  /* 0x000000ff1600722a */ /* 0x004fdc0003f0d000 */
[----:B------:R-:W-:Y:S05]  /*0660*/  @!P0 BRA `(.L_x_2) ;  /* 0x0000000000308947 */ /* 0x000fea0003800000 */
[----:B------:R-:W-:Y:S01]  /*0670*/  IMAD.U32 R24, RZ, RZ, UR6 ;  /* 0x00000006ff187e24 */ /* 0x000fe2000f8e00ff */
[----:B------:R-:W-:Y:S01]  /*0680*/  MOV R25, UR7 ;  /* 0x0000000700197c02 */ /* 0x000fe20008000f00 */
[----:B------:R-:W2:Y:S04]  /*0690*/  LDG.E.64 R20, desc[UR12][R10.64] ;  /* 0x0000000c0a147981 */ /* 0x000ea8000c1e1b00 */
[----:B------:R-:W3:Y:S02]  /*06a0*/  LDG.E.64 R18, desc[UR12][R24.64+-0x8] ;  /* 0xfffff80c18127981 */ /* 0x000ee4000c1e1b00 */
[----:B---3--:R-:W-:-:S08]  /*06b0*/  DMUL R18, R22, R18 ;  /* 0x0000001216127228 */ /* 0x008fd00000000000 */
[----:B--2---:R-:W-:-:S14]  /*06c0*/  DSETP.GT.AND P0, PT, R18, R20, PT ;  /* 0x000000141200722a */ /* 0x004fdc0003f04000 */
[----:B------:R-:W0:Y:S01]  /*06d0*/  @P0 LDC R23, c[0x0][0x3b4] ;  /* 0x0000ed00ff170b82 */ /* 0x000e220000000800 */
[----:B------:R-:W-:Y:S01]  /*06e0*/  @P0 IMAD.MOV.U32 R21, RZ, RZ, -0x1 ;  /* 0xffffffffff150424 */ /* 0x000fe200078e00ff */
[----:B------:R1:W-:Y:S04]  /*06f0*/  @P0 STG.E.64 desc[UR12][R10.64], R18 ;  /* 0x000000120a000986 */ /* 0x0003e8000c101b0c */
[----:B0-----:R1:W-:Y:S04]  /*0700*/  @P0 STG.E desc[UR12][R16.64], R23 ;  /* 0x0000001710000986 */ /* 0x0013e8000c10190c */
[----:B------:R1:W-:Y:S04]  /*0710*/  @P0 STG.E desc[UR12][R12.64], R26 ;  /* 0x0000001a0c000986 */ /* 0x0003e8000c10190c */
[----:B------:R1:W-:Y:S02]  /*0720*/  @P0 STG.E desc[UR12][R4.64], R21 ;  /* 0x0000001504000986 */ /* 0x0003e4000c10190c */
.L_x_2:
[----:B------:R-:W-:Y:S05]  /*0730*/  BSYNC.RECONVERGENT B0 ;  /* 0x0000000000007941 */ /* 0x000fea0003800200 */
.L_x_1:
[----:B01----:R-:W-:Y:S01]  /*0740*/  IMAD.U32 R19, RZ, RZ, UR5 ;  /* 0x00000005ff137e24 */ /* 0x003fe2000f8e00ff */
[----:B------:R-:W-:-:S05]  /*0750*/  MOV R18, UR4 ;  /* 0x0000000400127c02 */ /* 0x000fca0008000f00 */
[----:B------:R-:W2:Y:S01]  /*0760*/  LDG.E R19, desc[UR12][R18.64] ;  /* 0x0000000c12137981 */ /* 0x000ea2000c1e1900 */
[----:B------:R-:W-:Y:S01]  /*0770*/  BSSY.RECONVERGENT B0, `(.L_x_4) ;  /* 0x0000043000007945 */ /* 0x000fe20003800200 */
        /* <DEDUP_REMOVED lines=45> */
.L_x_6:
        /* <DEDUP_REMOVED lines=21> */
.L_x_5:
[----:B------:R-:W-:Y:S05]  /*0ba0*/  BSYNC.RECONVERGENT B0 ;  /* 0x0000000000007941 */ /* 0x000fea0003800200 */
.L_x_4:
[----:B------:R-:W-:Y:S02]  /*0bb0*/  UIADD3 UR4, UP0, UPT, UR4, 0x18, URZ ;  /* 0x0000001804047890 */ /* 0x000fe4000ff1e0ff */
[----:B------:R-:W-:Y:S02]  /*0bc0*/  UIADD3 UR6, UP1, UPT, UR6, 0x10, URZ ;  /* 0x0000001006067890 */ /* 0x000fe4000ff3e0ff */
[----:B------:R-:W-:Y:S02]  /*0bd0*/  UIADD3.X UR5, UPT, UPT, URZ, UR5, URZ, UP0, !UPT ;  /* 0x00000005ff057290 */ /* 0x000fe400087fe4ff */
[----:B------:R-:W-:Y:S01]  /*0be0*/  UIADD3.X UR7, UPT, UPT, URZ, UR7, URZ, UP1, !UPT ;  /* 0x00000007ff077290 */ /* 0x000fe20008ffe4ff */
[----:B------:R-:W-:Y:S11]  /*0bf0*/  BRA.U UP2, `(.L_x_7) ;  /* 0xfffffff502ac7547 */ /* 0x000ff6000b83ffff */
[----:B------:R-:W-:-:S05]  /*0c00*/  UMOV UR4, UR9 ;  /* 0x0000000900047c82 */ /* 0x000fca0008000000 */
.L_x_0:
[----:B0-----:R-:W0:Y:S02]  /*0c10*/  LDC R2, c[0x0][0x39c] ;  /* 0x0000e700ff027b82 */ /* 0x001e240000000800 */
[----:B0-----:R-:W-:-:S04]  /*0c20*/  LOP3.LUT R2, R2, 0x1, RZ, 0xc0, !PT ;  /* 0x0000000102027812 */ /* 0x001fc800078ec0ff */
[----:B------:R-:W-:-:S13]  /*0c30*/  ISETP.NE.U32.AND P0, PT, R2, 0x1, PT ;  /* 0x000000010200780c */ /* 0x000fda0003f05070 */
[----:B------:R-:W-:Y:S05]  /*0c40*/  @P0 EXIT ;  /* 0x000000000000094d */ /* 0x000fea0003800000 */
[----:B------:R-:W0:Y:S01]  /*0c50*/  LDCU.64 UR6, c[0x0][0x388] ;  /* 0x00007100ff0677ac */ /* 0x000e220008000a00 */
[----:B------:R-:W-:-:S04]  /*0c60*/  UIMAD UR5, UR4, 0x3, URZ ;  /* 0x00000003040578a4 */ /* 0x000fc8000f8e02ff */
[----:B0-----:R-:W-:-:S06]  /*0c70*/  UIMAD.WIDE.U32 UR6, UR5, 0x4, UR6 ;  /* 0x00000004050678a5 */ /* 0x001fcc000f8e0006 */
[----:B-1----:R-:W-:Y:S01]  /*0c80*/  IMAD.U32 R19, RZ, RZ, UR7 ;  /* 0x00000007ff137e24 */ /* 0x002fe2000f8e00ff */
[----:B------:R-:W-:-:S05]  /*0c90*/  MOV R18, UR6 ;  /* 0x0000000600127c02 */ /* 0x000fca0008000f00 */
[----:B------:R-:W2:Y:S02]  /*0ca0*/  LDG.E R19, desc[UR12][R18.64] ;  /* 0x0000000c12137981 */ /* 0x000ea4000c1e1900 */
[----:B--2---:R-:W-:-:S13]  /*0cb0*/  ISETP.NE.AND P0, PT, R19, R0, PT ;  /* 0x000000001300720c */ /* 0x004fda0003f05270 */
[----:B------:R-:W-:Y:S05]  /*0cc0*/  @P0 EXIT ;  /* 0x000000000000094d */ /* 0x000fea0003800000 */
        /* <DEDUP_REMOVED lines=13> */
[----:B------:R-:W-:Y:S05]  /*0da0*/  @!P0 EXIT ;  /* 0x000000000000894d */ /* 0x000fea0003800000 */
        /* <DEDUP_REMOVED lines=9> */
[----:B------:R-:W-:-:S05]  /*0e40*/  LEA.HI.X R11, R12, R17, R11, 0x3, P0 ;  /* 0x000000110c0b7211 */ /* 0x000fca00000f1c0b */
[----:B------:R-:W2:Y:S02]  /*0e50*/  LDG.E.64 R16, desc[UR12][R10.64+0x8] ;  /* 0x0000080c0a107981 */ /* 0x000ea4000c1e1b00 */
[----:B--2---:R-:W-:-:S14]  /*0e60*/  DSETP.NEU.AND P0, PT, R16, RZ, PT ;  /* 0x000000ff1000722a */ /* 0x004fdc0003f0d000 */
[----:B------:R-:W-:Y:S05]  /*0e70*/  @!P0 EXIT ;  /* 0x000000000000894d */ /* 0x000fea0003800000 */
[----:B------:R-:W0:Y:S01]  /*0e80*/  LDCU.64 UR6, c[0x0][0x390] ;  /* 0x00007200ff0677ac */ /* 0x000e220008000a00 */
[----:B------:R-:W2:Y:S01]  /*0e90*/  LDG.E.64 R12, desc[UR12][R8.64] ;  /* 0x0000000c080c7981 */ /* 0x000ea2000c1e1b00 */
[----:B0-----:R-:W-:-:S06]  /*0ea0*/  UIMAD.WIDE.U32 UR6, UR4, 0x8, UR6 ;  /* 0x00000008040678a5 */ /* 0x001fcc000f8e0006 */
[----:B------:R-:W-:Y:S01]  /*0eb0*/  MOV R18, UR6 ;  /* 0x0000000600127c02 */ /* 0x000fe20008000f00 */
[----:B------:R-:W-:-:S05]  /*0ec0*/  IMAD.U32 R19, RZ, RZ, UR7 ;  /* 0x00000007ff137e24 */ /* 0x000fca000f8e00ff */
[----:B------:R-:W3:Y:S02]  /*0ed0*/  LDG.E.64 R10, desc[UR12][R18.64] ;  /* 0x0000000c120a7981 */ /* 0x000ee4000c1e1b00 */
[----:B---3--:R-:W-:-:S08]  /*0ee0*/  DMUL R10, R4, R10 ;  /* 0x0000000a040a7228 */ /* 0x008fd00000000000 */
[----:B------:R-:W-:-:S08]  /*0ef0*/  DMUL R10, R16, R10 ;  /* 0x0000000a100a7228 */ /* 0x000fd00000000000 */
[----:B--2---:R-:W-:-:S14]  /*0f00*/  DSETP.GT.AND P0, PT, R10, R12, PT ;  /* 0x0000000c0a00722a */ /* 0x004fdc0003f04000 */
[----:B------:R-:W-:Y:S05]  /*0f10*/  @!P0 EXIT ;  /* 0x000000000000894d */ /* 0x000fea0003800000 */
[----:B------:R-:W0:Y:S01]  /*0f20*/  LDCU UR4, c[0x0][0x398] ;  /* 0x00007300ff0477ac */ /* 0x000e220008000800 */
[----:B------:R-:W1:Y:S01]  /*0f30*/  LDC R4, c[0x0][0x3a0] ;  /* 0x0000e800ff047b82 */ /* 0x000e620000000800 */
[----:B------:R-:W-:Y:S04]  /*0f40*/  STG.E.64 desc[UR12][R8.64], R10 ;  /* 0x0000000a08007986 */ /* 0x000fe8000c101b0c */
[----:B------:R-:W-:Y:S04]  /*0f50*/  STG.E desc[UR12][R14.64], R3 ;  /* 0x000000030e007986 */ /* 0x000fe8000c10190c */
[----:B------:R-:W-:Y:S01]  /*0f60*/  STG.E desc[UR12][R6.64], R0 ;  /* 0x0000000006007986 */ /* 0x000fe2000c10190c */
[----:B0-----:R-:W-:-:S06]  /*0f70*/  UIMAD UR4, UR4, UR4, URZ ;  /* 0x00000004040472a4 */ /* 0x001fcc000f8e02ff */
[----:B-1----:R-:W-:-:S04]  /*0f80*/  IMAD R5, R4, UR4, RZ ;  /* 0x0000000404057c24 */ /* 0x002fc8000f8e02ff */
[----:B------:R-:W-:-:S05]  /*0f90*/  IMAD.WIDE R4, R5, 0x4, R6 ;  /* 0x0000000405047825 */ /* 0x000fca00078e0206 */
[----:B------:R-:W-:Y:S01]  /*0fa0*/  STG.E desc[UR12][R4.64], R2 ;  /* 0x0000000204007986 */ /* 0x000fe2000c10190c */
[----:B------:R-:W-:Y:S05]  /*0fb0*/  EXIT ;  /* 0x000000000000794d */ /* 0x000fea0003800000 */
.L_x_8:
[----:B------:R-:W0:Y:S02]  /*0fc0*/  LDC R7, c[0x0][0x3a0] ;  /* 0x0000e800ff077b82 */ /* 0x000e240000000800 */
[----:B0----5:R-:W-:-:S04]  /*0fd0*/  ISETP.GE.AND P0, PT, R0, R7, PT ;  /* 0x000000070000720c */ /* 0x021fc80003f06270 */
[----:B------:R-:W-:-:S13]  /*0fe0*/  ISETP.EQ.OR P0, PT, R0, -0x1, P0 ;  /* 0xffffffff0000780c */ /* 0x000fda0000702670 */
[----:B------:R-:W-:Y:S05]  /*0ff0*/  @P0 EXIT ;  /* 0x000000000000094d */ /* 0x000fea0003800000 */
[----:B------:R-:W0:Y:S01]  /*1000*/  LDC.64 R6, c[0x0][0x380] ;  /* 0x0000e000ff067b82 */ /* 0x000e220000000a00 */
[----:B------:R-:W-:-:S04]  /*1010*/  IMAD R3, R0, UR10, R3 ;  /* 0x0000000a00037c24 */ /* 0x000fc8000f8e0203 */
[----:B0-----:R-:W-:-:S05]  /*1020*/  IMAD.WIDE R6, R3, 0x8, R6 ;  /* 0x0000000803067825 */ /* 0x001fca00078e0206 */
        /* <DEDUP_REMOVED lines=10> */
[----:B--2---:R-:W-:-:S14]  /*10d0*/  DSETP.GT.AND P0, PT, R2, R6, PT ;  /* 0x000000060200722a */ /* 0x004fdc0003f04000 */
[----:B------:R-:W-:Y:S05]  /*10e0*/  @!P0 EXIT ;  /* 0x000000000000894d */ /* 0x000fea0003800000 */
[----:B------:R-:W0:Y:S01]  /*10f0*/  LDC R7, c[0x0][0x3b4] ;  /* 0x0000ed00ff077b82 */ /* 0x000e220000000800 */
[----:B------:R-:W-:Y:S01]  /*1100*/  MOV R9, 0xffffffff ;  /* 0xffffffff00097802 */ /* 0x000fe20000000f00 */
[----:B------:R-:W-:Y:S04]  /*1110*/  STG.E.64 desc[UR12][R10.64], R2 ;  /* 0x000000020a007986 */ /* 0x000fe8000c101b0c */
[----:B0-----:R-:W-:Y:S04]  /*1120*/  STG.E desc[UR12][R16.64], R7 ;  /* 0x0000000710007986 */ /* 0x001fe8000c10190c */
[----:B------:R-:W-:Y:S04]  /*1130*/  STG.E desc[UR12][R12.64], R0 ;  /* 0x000000000c007986 */ /* 0x000fe8000c10190c */
[----:B------:R-:W-:Y:S01]  /*1140*/  STG.E desc[UR12][R4.64], R9 ;  /* 0x0000000904007986 */ /* 0x000fe2000c10190c */
[----:B------:R-:W-:Y:S05]  /*1150*/  EXIT ;  /* 0x000000000000794d */ /* 0x000fea0003800000 */
.L_x_9:
[----:B------:R-:W-:-:S00]  /*1160*/  BRA `(.L_x_9) ;  /* 0xfffffffc00fc7947 */ /* 0x000fc0000383ffff */
[----:B------:R-:W-:-:S00]  /*1170*/  NOP ;  /* 0x0000000000007918 */ /* 0x000fc00000000000 */
        /* <DEDUP_REMOVED lines=8> */
.L_x_10:


//--------------------- .nv.shared.reserved.0     --------------------------
	.section	.nv.shared.reserved.0,"aw",@nobits
	.weak		__nv_reservedSMEM_offset_0_alias
	.size		__nv_reservedSMEM_offset_0_alias, 0, 64
	.other		__nv_reservedSMEM_offset_0_alias,@"STO_CUDA_RESERVED_SHARED STV_DEFAULT"
__nv_reservedSMEM_offset_0_alias:
	.zero		0
	.zero		64


//--------------------- .nv.constant0._Z7parsingPdPiS_iiiS0_iii --------------------------
	.section	.nv.constant0._Z7parsingPdPiS_iiiS0_iii,"a",@progbits
	.sectionflags	@""
	.align	4
.nv.constant0._Z7parsingPdPiS_iiiS0_iii:
	.zero		956


//--------------------- SYMBOLS --------------------------

	.type		.nv.reservedSmem.offset0,@object
	.size		.nv.reservedSmem.offset0,0x4
